//
// Generated by NVIDIA NVVM Compiler
//
// Compiler Build ID: CL-36424714
// Cuda compilation tools, release 13.0, V13.0.88
// Based on NVVM 20.0.0
//

.version 9.0
.target sm_100
.address_size 64

	// .globl	_Z25kernel_all_threads_mallocPPv
.extern .func  (.param .b64 func_retval0) malloc
(
	.param .b64 malloc_param_0
)
;
.extern .func free
(
	.param .b64 free_param_0
)
;
.extern .func  (.param .b32 func_retval0) vprintf
(
	.param .b64 vprintf_param_0,
	.param .b64 vprintf_param_1
)
;
.global .align 1 .b8 $str[18] = {37, 117, 44, 97, 108, 108, 44, 37, 108, 108, 117, 44, 37, 108, 108, 117, 10};
.global .align 1 .b8 $str$1[18] = {37, 117, 44, 111, 110, 101, 44, 37, 108, 108, 117, 44, 37, 108, 108, 117, 10};

.visible .entry _Z25kernel_all_threads_mallocPPv(
	.param .u64 .ptr .align 1 _Z25kernel_all_threads_mallocPPv_param_0
)
{
	.local .align 8 .b8 	__local_depot0[24];
	.reg .b64 	%SP;
	.reg .b64 	%SPL;
	.reg .pred 	%p<2>;
	.reg .b32 	%r<5>;
	.reg .b64 	%rd<22>;

	mov.u64 	%SPL, __local_depot0;
	cvta.local.u64 	%SP, %SPL;
	ld.param.u64 	%rd9, [_Z25kernel_all_threads_mallocPPv_param_0];
	cvta.to.global.u64 	%rd10, %rd9;
	mov.u32 	%r1, %tid.x;
	// begin inline asm
	mov.u64 	%rd5, %clock64;
	// end inline asm
	{ // callseq 0, 0
	.param .b64 param0;
	st.param.b64 	[param0], 4;
	.param .b64 retval0;
	call.uni (retval0), 
	malloc, 
	(
	param0
	);
	ld.param.b64 	%rd11, [retval0];
	} // callseq 0
	mul.wide.u32 	%rd13, %r1, 8;
	add.s64 	%rd14, %rd10, %rd13;
	st.global.u64 	[%rd14], %rd11;
	// begin inline asm
	mov.u64 	%rd6, %clock64;
	// end inline asm
	// begin inline asm
	mov.u64 	%rd7, %clock64;
	// end inline asm
	ld.global.u64 	%rd15, [%rd14];
	{ // callseq 1, 0
	.param .b64 param0;
	st.param.b64 	[param0], %rd15;
	call.uni 
	free, 
	(
	param0
	);
	} // callseq 1
	// begin inline asm
	mov.u64 	%rd8, %clock64;
	// end inline asm
	setp.ne.s32 	%p1, %r1, 0;
	@%p1 bra 	$L__BB0_2;
	add.u64 	%rd16, %SP, 0;
	add.u64 	%rd17, %SPL, 0;
	mov.u32 	%r2, %ntid.x;
	sub.s64 	%rd18, %rd6, %rd5;
	sub.s64 	%rd19, %rd8, %rd7;
	st.local.u32 	[%rd17], %r2;
	st.local.u64 	[%rd17+8], %rd18;
	st.local.u64 	[%rd17+16], %rd19;
	mov.u64 	%rd20, $str;
	cvta.global.u64 	%rd21, %rd20;
	{ // callseq 2, 0
	.param .b64 param0;
	st.param.b64 	[param0], %rd21;
	.param .b64 param1;
	st.param.b64 	[param1], %rd16;
	.param .b32 retval0;
	call.uni (retval0), 
	vprintf, 
	(
	param0, 
	param1
	);
	ld.param.b32 	%r3, [retval0];
	} // callseq 2
$L__BB0_2:
	ret;

}
	// .globl	_Z24kernel_one_thread_mallocPPv
.visible .entry _Z24kernel_one_thread_mallocPPv(
	.param .u64 .ptr .align 1 _Z24kernel_one_thread_mallocPPv_param_0
)
{
	.local .align 8 .b8 	__local_depot1[24];
	.reg .b64 	%SP;
	.reg .b64 	%SPL;
	.reg .pred 	%p<2>;
	.reg .b32 	%r<6>;
	.reg .b64 	%rd<17>;

	mov.u64 	%SPL, __local_depot1;
	cvta.local.u64 	%SP, %SPL;
	ld.param.u64 	%rd1, [_Z24kernel_one_thread_mallocPPv_param_0];
	mov.u32 	%r1, %tid.x;
	setp.ne.s32 	%p1, %r1, 0;
	@%p1 bra 	$L__BB1_2;
	add.u64 	%rd6, %SP, 0;
	add.u64 	%rd7, %SPL, 0;
	cvta.to.global.u64 	%rd8, %rd1;
	// begin inline asm
	mov.u64 	%rd2, %clock64;
	// end inline asm
	mov.u32 	%r2, %ntid.x;
	shl.b32 	%r3, %r2, 2;
	cvt.u64.u32 	%rd9, %r3;
	{ // callseq 3, 0
	.param .b64 param0;
	st.param.b64 	[param0], %rd9;
	.param .b64 retval0;
	call.uni (retval0), 
	malloc, 
	(
	param0
	);
	ld.param.b64 	%rd10, [retval0];
	} // callseq 3
	st.global.u64 	[%rd8], %rd10;
	// begin inline asm
	mov.u64 	%rd3, %clock64;
	// end inline asm
	// begin inline asm
	mov.u64 	%rd4, %clock64;
	// end inline asm
	ld.global.u64 	%rd12, [%rd8];
	{ // callseq 4, 0
	.param .b64 param0;
	st.param.b64 	[param0], %rd12;
	call.uni 
	free, 
	(
	param0
	);
	} // callseq 4
	// begin inline asm
	mov.u64 	%rd5, %clock64;
	// end inline asm
	sub.s64 	%rd13, %rd3, %rd2;
	sub.s64 	%rd14, %rd5, %rd4;
	st.local.u32 	[%rd7], %r2;
	st.local.u64 	[%rd7+8], %rd13;
	st.local.u64 	[%rd7+16], %rd14;
	mov.u64 	%rd15, $str$1;
	cvta.global.u64 	%rd16, %rd15;
	{ // callseq 5, 0
	.param .b64 param0;
	st.param.b64 	[param0], %rd16;
	.param .b64 param1;
	st.param.b64 	[param1], %rd6;
	.param .b32 retval0;
	call.uni (retval0), 
	vprintf, 
	(
	param0, 
	param1
	);
	ld.param.b32 	%r4, [retval0];
	} // callseq 5
$L__BB1_2:
	ret;

}


// ===== COMPILED SASS (sm_100) =====

	.target	sm_100

	.elftype	@"ET_EXEC"


//--------------------- .note.nv.tkinfo           --------------------------
	.section	.note.nv.tkinfo,"",@"SHT_NOTE"
	.sectionflags	@"SHF_NOTE_NV_TKINFO"
	.tkinfo
        /*0018*/ 	.word	0x00000002
        /*0030*/ 	.string	""
        /*0030*/ 	.string	"ptxas"
        /*0030*/ 	.string	"Cuda compilation tools, release 13.0, V13.0.88"
        /*0030*/ 	.string	"Build cuda_13.0.r13.0/compiler.36424714_0"
        /*0030*/ 	.string	"-arch sm_100 -m 64 "



//--------------------- .note.nv.cuinfo           --------------------------
	.section	.note.nv.cuinfo,"",@"SHT_NOTE"
	.sectionflags	@"SHF_NOTE_NV_CUINFO"
        /*0018*/ 	.short	0x0002
        /*001a*/ 	.short	0x0064
        /*001c*/ 	.short	0x0082
	.zero		2


//--------------------- .nv.info                  --------------------------
	.section	.nv.info,"",@"SHT_CUDA_INFO"
	.align	4


	//----- nvinfo : EIATTR_REGCOUNT
	.align		4
        /*0000*/ 	.byte	0x04, 0x2f
        /*0002*/ 	.short	(.L_3 - .L_2)
	.align		4
.L_2:
        /*0004*/ 	.word	index@(_Z25kernel_all_threads_mallocPPv)
        /*0008*/ 	.word	0x0000001c


	//----- nvinfo : EIATTR_FRAME_SIZE
	.align		4
.L_3:
        /*000c*/ 	.byte	0x04, 0x11
        /*000e*/ 	.short	(.L_5 - .L_4)
	.align		4
.L_4:
        /*0010*/ 	.word	index@(_Z25kernel_all_threads_mallocPPv)
        /*0014*/ 	.word	0x00000018


	//----- nvinfo : EIATTR_REGCOUNT
	.align		4
.L_5:
        /*0018*/ 	.byte	0x04, 0x2f
        /*001a*/ 	.short	(.L_7 - .L_6)
	.align		4
.L_6:
        /*001c*/ 	.word	index@(_Z24kernel_one_thread_mallocPPv)
        /*0020*/ 	.word	0x0000001d


	//----- nvinfo : EIATTR_FRAME_SIZE
	.align		4
.L_7:
        /*0024*/ 	.byte	0x04, 0x11
        /*0026*/ 	.short	(.L_9 - .L_8)
	.align		4
.L_8:
        /*0028*/ 	.word	index@(_Z24kernel_one_thread_mallocPPv)
        /*002c*/ 	.word	0x00000018


	//----- nvinfo : EIATTR_MIN_STACK_SIZE
	.align		4
.L_9:
        /*0030*/ 	.byte	0x04, 0x12
        /*0032*/ 	.short	(.L_11 - .L_10)
	.align		4
.L_10:
        /*0034*/ 	.word	index@(_Z24kernel_one_thread_mallocPPv)
        /*0038*/ 	.word	0x00000018


	//----- nvinfo : EIATTR_MIN_STACK_SIZE
	.align		4
.L_11:
        /*003c*/ 	.byte	0x04, 0x12
        /*003e*/ 	.short	(.L_13 - .L_12)
	.align		4
.L_12:
        /*0040*/ 	.word	index@(_Z25kernel_all_threads_mallocPPv)
        /*0044*/ 	.word	0x00000018
.L_13:


//--------------------- .nv.compat                --------------------------
	.section	.nv.compat,"",@"SHT_CUDA_COMPAT_INFO"
	.align	4
        /*0000*/ 	.byte	0x02, 0x09, 0x00, 0x00, 0x02, 0x02, 0x01, 0x00, 0x02, 0x05, 0x05, 0x00, 0x03, 0x07, 0x01, 0x01
        /*0010*/ 	.byte	0x02, 0x03, 0x00, 0x00, 0x02, 0x06, 0x01, 0x00, 0x04, 0x0b, 0x08, 0x00, 0x09, 0x00, 0x00, 0x00
        /*0020*/ 	.byte	0x00, 0x00, 0x00, 0x00


//--------------------- .nv.info._Z24kernel_one_thread_mallocPPv --------------------------
	.section	.nv.info._Z24kernel_one_thread_mallocPPv,"",@"SHT_CUDA_INFO"
	.sectionflags	@""
	.align	4


	//----- nvinfo : EIATTR_CUDA_API_VERSION
	.align		4
        /*0000*/ 	.byte	0x04, 0x37
        /*0002*/ 	.short	(.L_15 - .L_14)
.L_14:
        /*0004*/ 	.word	0x00000082


	//----- nvinfo : EIATTR_KPARAM_INFO
	.align		4
.L_15:
        /*0008*/ 	.byte	0x04, 0x17
        /*000a*/ 	.short	(.L_17 - .L_16)
.L_16:
        /*000c*/ 	.word	0x00000000
        /*0010*/ 	.short	0x0000
        /*0012*/ 	.short	0x0000
        /*0014*/ 	.byte	0x00, 0xf5, 0x21, 0x00


	//----- nvinfo : EIATTR_SPARSE_MMA_MASK
	.align		4
.L_17:
        /*0018*/ 	.byte	0x03, 0x50
        /*001a*/ 	.short	0x0000


	//----- nvinfo : EIATTR_MAXREG_COUNT
	.align		4
        /*001c*/ 	.byte	0x03, 0x1b
        /*001e*/ 	.short	0x00ff


	//----- nvinfo : EIATTR_EXTERNS
	.align		4
        /*0020*/ 	.byte	0x04, 0x0f
        /*0022*/ 	.short	(.L_19 - .L_18)


	//   ....[0]....
	.align		4
.L_18:
        /*0024*/ 	.word	index@(malloc)


	//   ....[1]....
	.align		4
        /*0028*/ 	.word	index@(free)


	//   ....[2]....
	.align		4
        /*002c*/ 	.word	index@(vprintf)


	//----- nvinfo : EIATTR_MERCURY_ISA_VERSION
	.align		4
.L_19:
        /*0030*/ 	.byte	0x03, 0x5f
        /*0032*/ 	.short	0x0101


	//----- nvinfo : EIATTR_VRC_CTA_INIT_COUNT
	.align		4
        /*0034*/ 	.byte	0x02, 0x4a
	.zero		1
	.zero		1


	//----- nvinfo : EIATTR_SYSCALL_OFFSETS
	.align		4
        /*0038*/ 	.byte	0x04, 0x46
        /*003a*/ 	.short	(.L_21 - .L_20)


	//   ....[0]....
.L_20:
        /*003c*/ 	.word	0x00000110


	//   ....[1]....
        /*0040*/ 	.word	0x00000190


	//   ....[2]....
        /*0044*/ 	.word	0x000002a0


	//----- nvinfo : EIATTR_EXIT_INSTR_OFFSETS
	.align		4
.L_21:
        /*0048*/ 	.byte	0x04, 0x1c
        /*004a*/ 	.short	(.L_23 - .L_22)


	//   ....[0]....
.L_22:
        /*004c*/ 	.word	0x00000080


	//   ....[1]....
        /*0050*/ 	.word	0x000002b0


	//----- nvinfo : EIATTR_CRS_STACK_SIZE
	.align		4
.L_23:
        /*0054*/ 	.byte	0x04, 0x1e
        /*0056*/ 	.short	(.L_25 - .L_24)
.L_24:
        /*0058*/ 	.word	0x00000000


	//----- nvinfo : EIATTR_CBANK_PARAM_SIZE
	.align		4
.L_25:
        /*005c*/ 	.byte	0x03, 0x19
        /*005e*/ 	.short	0x0008


	//----- nvinfo : EIATTR_PARAM_CBANK
	.align		4
        /*0060*/ 	.byte	0x04, 0x0a
        /*0062*/ 	.short	(.L_27 - .L_26)
	.align		4
.L_26:
        /*0064*/ 	.word	index@(.nv.constant0._Z24kernel_one_thread_mallocPPv)
        /*0068*/ 	.short	0x0380
        /*006a*/ 	.short	0x0008


	//----- nvinfo : EIATTR_SW_WAR
	.align		4
.L_27:
        /*006c*/ 	.byte	0x04, 0x36
        /*006e*/ 	.short	(.L_29 - .L_28)
.L_28:
        /*0070*/ 	.word	0x00000008
.L_29:


//--------------------- .nv.info._Z25kernel_all_threads_mallocPPv --------------------------
	.section	.nv.info._Z25kernel_all_threads_mallocPPv,"",@"SHT_CUDA_INFO"
	.sectionflags	@""
	.align	4


	//----- nvinfo : EIATTR_CUDA_API_VERSION
	.align		4
        /*0000*/ 	.byte	0x04, 0x37
        /*0002*/ 	.short	(.L_31 - .L_30)
.L_30:
        /*0004*/ 	.word	0x00000082


	//----- nvinfo : EIATTR_KPARAM_INFO
	.align		4
.L_31:
        /*0008*/ 	.byte	0x04, 0x17
        /*000a*/ 	.short	(.L_33 - .L_32)
.L_32:
        /*000c*/ 	.word	0x00000000
        /*0010*/ 	.short	0x0000
        /*0012*/ 	.short	0x0000
        /*0014*/ 	.byte	0x00, 0xf5, 0x21, 0x00


	//----- nvinfo : EIATTR_SPARSE_MMA_MASK
	.align		4
.L_33:
        /*0018*/ 	.byte	0x03, 0x50
        /*001a*/ 	.short	0x0000


	//----- nvinfo : EIATTR_MAXREG_COUNT
	.align		4
        /*001c*/ 	.byte	0x03, 0x1b
        /*001e*/ 	.short	0x00ff


	//----- nvinfo : EIATTR_EXTERNS
	.align		4
        /*0020*/ 	.byte	0x04, 0x0f
        /*0022*/ 	.short	(.L_35 - .L_34)


	//   ....[0]....
	.align		4
.L_34:
        /*0024*/ 	.word	index@(malloc)


	//   ....[1]....
	.align		4
        /*0028*/ 	.word	index@(free)


	//   ....[2]....
	.align		4
        /*002c*/ 	.word	index@(vprintf)


	//----- nvinfo : EIATTR_MERCURY_ISA_VERSION
	.align		4
.L_35:
        /*0030*/ 	.byte	0x03, 0x5f
        /*0032*/ 	.short	0x0101


	//----- nvinfo : EIATTR_VRC_CTA_INIT_COUNT
	.align		4
        /*0034*/ 	.byte	0x02, 0x4a
	.zero		1
	.zero		1


	//----- nvinfo : EIATTR_SYSCALL_OFFSETS
	.align		4
        /*0038*/ 	.byte	0x04, 0x46
        /*003a*/ 	.short	(.L_37 - .L_36)


	//   ....[0]....
.L_36:
        /*003c*/ 	.word	0x000000e0


	//   ....[1]....
        /*0040*/ 	.word	0x00000170


	//   ....[2]....
        /*0044*/ 	.word	0x000002b0


	//----- nvinfo : EIATTR_EXIT_INSTR_OFFSETS
	.align		4
.L_37:
        /*0048*/ 	.byte	0x04, 0x1c
        /*004a*/ 	.short	(.L_39 - .L_38)


	//   ....[0]....
.L_38:
        /*004c*/ 	.word	0x000001a0


	//   ....[1]....
        /*0050*/ 	.word	0x000002c0


	//----- nvinfo : EIATTR_CRS_STACK_SIZE
	.align		4
.L_39:
        /*0054*/ 	.byte	0x04, 0x1e
        /*0056*/ 	.short	(.L_41 - .L_40)
.L_40:
        /*0058*/ 	.word	0x00000000


	//----- nvinfo : EIATTR_CBANK_PARAM_SIZE
	.align		4
.L_41:
        /*005c*/ 	.byte	0x03, 0x19
        /*005e*/ 	.short	0x0008


	//----- nvinfo : EIATTR_PARAM_CBANK
	.align		4
        /*0060*/ 	.byte	0x04, 0x0a
        /*0062*/ 	.short	(.L_43 - .L_42)
	.align		4
.L_42:
        /*0064*/ 	.word	index@(.nv.constant0._Z25kernel_all_threads_mallocPPv)
        /*0068*/ 	.short	0x0380
        /*006a*/ 	.short	0x0008


	//----- nvinfo : EIATTR_SW_WAR
	.align		4
.L_43:
        /*006c*/ 	.byte	0x04, 0x36
        /*006e*/ 	.short	(.L_45 - .L_44)
.L_44:
        /*0070*/ 	.word	0x00000008
.L_45:


//--------------------- .nv.callgraph             --------------------------
	.section	.nv.callgraph,"",@"SHT_CUDA_CALLGRAPH"
	.align	4
	.sectionentsize	8
	.align		4
        /*0000*/ 	.word	0x00000000
	.align		4
        /*0004*/ 	.word	0xffffffff
	.align		4
        /*0008*/ 	.word	index@(_Z24kernel_one_thread_mallocPPv)
	.align		4
        /*000c*/ 	.word	index@(vprintf)
	.align		4
        /*0010*/ 	.word	index@(_Z24kernel_one_thread_mallocPPv)
	.align		4
        /*0014*/ 	.word	index@(free)
	.align		4
        /*0018*/ 	.word	index@(_Z24kernel_one_thread_mallocPPv)
	.align		4
        /*001c*/ 	.word	index@(malloc)
	.align		4
        /*0020*/ 	.word	index@(_Z25kernel_all_threads_mallocPPv)
	.align		4
        /*0024*/ 	.word	index@(vprintf)
	.align		4
        /*0028*/ 	.word	index@(_Z25kernel_all_threads_mallocPPv)
	.align		4
        /*002c*/ 	.word	index@(free)
	.align		4
        /*0030*/ 	.word	index@(_Z25kernel_all_threads_mallocPPv)
	.align		4
        /*0034*/ 	.word	index@(malloc)
	.align		4
        /*0038*/ 	.word	0x00000000
	.align		4
        /*003c*/ 	.word	0xfffffffe
	.align		4
        /*0040*/ 	.word	0x00000000
	.align		4
        /*0044*/ 	.word	0xfffffffd
	.align		4
        /*0048*/ 	.word	0x00000000
	.align		4
        /*004c*/ 	.word	0xfffffffc


//--------------------- .nv.constant4             --------------------------
	.section	.nv.constant4,"a",@progbits
	.align	8
	.align		8
.nv.constant4:
        /*0000*/ 	.dword	malloc
	.align		8
        /*0008*/ 	.dword	free
	.align		8
        /*0010*/ 	.dword	vprintf
	.align		8
        /*0018*/ 	.dword	$str
	.align		8
        /*0020*/ 	.dword	$str$1


//--------------------- .text._Z24kernel_one_thread_mallocPPv --------------------------
	.section	.text._Z24kernel_one_thread_mallocPPv,"ax",@progbits
	.align	128
        .global         _Z24kernel_one_thread_mallocPPv
        .type           _Z24kernel_one_thread_mallocPPv,@function
        .size           _Z24kernel_one_thread_mallocPPv,(.L_x_8 - _Z24kernel_one_thread_mallocPPv)
        .other          _Z24kernel_one_thread_mallocPPv,@"STO_CUDA_ENTRY STV_DEFAULT"
_Z24kernel_one_thread_mallocPPv:
.text._Z24kernel_one_thread_mallocPPv:
[----:B------:R-:W0:Y:S01]  /*0000*/  LDC R1, c[0x0][0x37c] ;  /* 0x0000df00ff017b82 */ /* 0x000e220000000800 */
[----:B------:R-:W1:Y:S01]  /*0010*/  S2R R0, SR_TID.X ;  /* 0x0000000000007919 */ /* 0x000e620000002100 */
[----:B------:R-:W2:Y:S01]  /*0020*/  LDCU UR4, c[0x0][0x2f8] ;  /* 0x00005f00ff0477ac */ /* 0x000ea20008000800 */
[----:B0-----:R-:W-:Y:S01]  /*0030*/  VIADD R1, R1, 0xffffffe8 ;  /* 0xffffffe801017836 */ /* 0x001fe20000000000 */
[----:B------:R-:W0:Y:S04]  /*0040*/  LDCU UR5, c[0x0][0x2fc] ;  /* 0x00005f80ff0577ac */ /* 0x000e280008000800 */
[----:B--2---:R-:W-:-:S05]  /*0050*/  IADD3 R2, P1, PT, R1, UR4, RZ ;  /* 0x0000000401027c10 */ /* 0x004fca000ff3e0ff */
[----:B0-----:R-:W-:Y:S01]  /*0060*/  IMAD.X R24, RZ, RZ, UR5, P1 ;  /* 0x00000005ff187e24 */ /* 0x001fe200088e06ff */
[----:B-1----:R-:W-:-:S13]  /*0070*/  ISETP.NE.AND P0, PT, R0, RZ, PT ;  /* 0x000000ff0000720c */ /* 0x002fda0003f05270 */
[----:B------:R-:W-:Y:S05]  /*0080*/  @P0 EXIT ;  /* 0x000000000000094d */ /* 0x000fea0003800000 */
[----:B------:R-:W-:Y:S01]  /*0090*/  CS2R R16, SR_CLOCKLO ;  /* 0x0000000000107805 */ /* 0x000fe20000015000 */
[----:B------:R-:W0:Y:S01]  /*00a0*/  LDC R26, c[0x0][0x360] ;  /* 0x0000d800ff1a7b82 */ /* 0x000e220000000800 */
[----:B------:R-:W-:Y:S01]  /*00b0*/  MOV R0, 0x0 ;  /* 0x0000000000007802 */ /* 0x000fe20000000f00 */
[----:B------:R-:W-:Y:S01]  /*00c0*/  IMAD.MOV.U32 R5, RZ, RZ, RZ ;  /* 0x000000ffff057224 */ /* 0x000fe200078e00ff */
[----:B------:R-:W1:Y:S05]  /*00d0*/  LDCU.64 UR36, c[0x0][0x358] ;  /* 0x00006b00ff2477ac */ /* 0x000e6a0008000a00 */
[----:B------:R2:W3:Y:S02]  /*00e0*/  LDC.64 R6, c[0x4][R0] ;  /* 0x0100000000067b82 */ /* 0x0004e40000000a00 */
[----:B012---:R-:W-:-:S07]  /*00f0*/  IMAD.SHL.U32 R4, R26, 0x4, RZ ;  /* 0x000000041a047824 */ /* 0x007fce00078e00ff */
[----:B------:R-:W-:-:S07]  /*0100*/  LEPC R20, `(.L_x_0) ;  /* 0x000000001014794e */ /* 0x000fce0000000000 */
[----:B---3--:R-:W-:Y:S05]  /*0110*/  CALL.ABS.NOINC R6 ;  /* 0x0000000006007343 */ /* 0x008fea0003c00000 */
.L_x_0:
[----:B------:R-:W0:Y:S02]  /*0120*/  LDC.64 R6, c[0x0][0x380] ;  /* 0x0000e000ff067b82 */ /* 0x000e240000000a00 */
[----:B0-----:R0:W-:Y:S01]  /*0130*/  STG.E.64 desc[UR36][R6.64], R4 ;  /* 0x0000000406007986 */ /* 0x0011e2000c101b24 */
[----:B------:R-:W-:Y:S02]  /*0140*/  CS2R R22, SR_CLOCKLO ;  /* 0x0000000000167805 */ /* 0x000fe40000015000 */
[----:B------:R-:W-:Y:S02]  /*0150*/  CS2R R18, SR_CLOCKLO ;  /* 0x0000000000127805 */ /* 0x000fe40000015000 */
[----:B------:R-:W-:-:S04]  /*0160*/  MOV R0, 0x8 ;  /* 0x0000000800007802 */ /* 0x000fc80000000f00 */
[----:B0-----:R0:W1:Y:S03]  /*0170*/  LDC.64 R6, c[0x4][R0] ;  /* 0x0100000000067b82 */ /* 0x0010660000000a00 */
[----:B------:R-:W-:-:S07]  /*0180*/  LEPC R20, `(.L_x_1) ;  /* 0x000000001014794e */ /* 0x000fce0000000000 */
[----:B01----:R-:W-:Y:S05]  /*0190*/  CALL.ABS.NOINC R6 ;  /* 0x0000000006007343 */ /* 0x003fea0003c00000 */
.L_x_1:
[----:B------:R-:W-:Y:S02]  /*01a0*/  CS2R R4, SR_CLOCKLO ;  /* 0x0000000000047805 */ /* 0x000fe40000015000 */
[----:B------:R-:W-:Y:S01]  /*01b0*/  IADD3 R10, P0, PT, -R16, R22, RZ ;  /* 0x00000016100a7210 */ /* 0x000fe20007f1e1ff */
[----:B------:R0:W-:Y:S03]  /*01c0*/  STL [R1], R26 ;  /* 0x0000001a01007387 */ /* 0x0001e60000100800 */
[----:B------:R-:W-:Y:S01]  /*01d0*/  IADD3 R12, P1, PT, -R18, R4, RZ ;  /* 0x00000004120c7210 */ /* 0x000fe20007f3e1ff */
[----:B------:R-:W1:Y:S01]  /*01e0*/  LDCU.64 UR4, c[0x4][0x20] ;  /* 0x01000400ff0477ac */ /* 0x000e620008000a00 */
[----:B------:R-:W-:Y:S01]  /*01f0*/  MOV R0, 0x10 ;  /* 0x0000001000007802 */ /* 0x000fe20000000f00 */
[----:B------:R-:W-:Y:S02]  /*0200*/  IMAD.X R11, R23, 0x1, ~R17, P0 ;  /* 0x00000001170b7824 */ /* 0x000fe400000e0e11 */
[----:B------:R-:W-:Y:S01]  /*0210*/  IMAD.X R13, R5, 0x1, ~R19, P1 ;  /* 0x00000001050d7824 */ /* 0x000fe200008e0e13 */
[----:B------:R0:W2:Y:S01]  /*0220*/  LDC.64 R8, c[0x4][R0] ;  /* 0x0100000000087b82 */ /* 0x0000a20000000a00 */
[----:B------:R-:W-:Y:S01]  /*0230*/  IMAD.MOV.U32 R6, RZ, RZ, R2 ;  /* 0x000000ffff067224 */ /* 0x000fe200078e0002 */
[----:B------:R0:W-:Y:S01]  /*0240*/  STL.64 [R1+0x8], R10 ;  /* 0x0000080a01007387 */ /* 0x0001e20000100a00 */
[----:B------:R-:W-:-:S03]  /*0250*/  IMAD.MOV.U32 R7, RZ, RZ, R24 ;  /* 0x000000ffff077224 */ /* 0x000fc600078e0018 */
[----:B------:R0:W-:Y:S01]  /*0260*/  STL.64 [R1+0x10], R12 ;  /* 0x0000100c01007387 */ /* 0x0001e20000100a00 */
[----:B-1----:R-:W-:Y:S02]  /*0270*/  IMAD.U32 R4, RZ, RZ, UR4 ;  /* 0x00000004ff047e24 */ /* 0x002fe4000f8e00ff */
[----:B------:R-:W-:-:S07]  /*0280*/  IMAD.U32 R5, RZ, RZ, UR5 ;  /* 0x00000005ff057e24 */ /* 0x000fce000f8e00ff */
[----:B------:R-:W-:-:S07]  /*0290*/  LEPC R20, `(.L_x_2) ;  /* 0x000000001014794e */ /* 0x000fce0000000000 */
[----:B0-2---:R-:W-:Y:S05]  /*02a0*/  CALL.ABS.NOINC R8 ;  /* 0x0000000008007343 */ /* 0x005fea0003c00000 */
.L_x_2:
[----:B------:R-:W-:Y:S05]  /*02b0*/  EXIT ;  /* 0x000000000000794d */ /* 0x000fea0003800000 */
.L_x_3:
[----:B------:R-:W-:-:S00]  /*02c0*/  BRA `(.L_x_3) ;  /* 0xfffffffc00fc7947 */ /* 0x000fc0000383ffff */
[----:B------:R-:W-:-:S00]  /*02d0*/  NOP ;  /* 0x0000000000007918 */ /* 0x000fc00000000000 */
        /* <DEDUP_REMOVED lines=10> */
.L_x_8:


//--------------------- .text._Z25kernel_all_threads_mallocPPv --------------------------
	.section	.text._Z25kernel_all_threads_mallocPPv,"ax",@progbits
	.align	128
        .global         _Z25kernel_all_threads_mallocPPv
        .type           _Z25kernel_all_threads_mallocPPv,@function
        .size           _Z25kernel_all_threads_mallocPPv,(.L_x_9 - _Z25kernel_all_threads_mallocPPv)
        .other          _Z25kernel_all_threads_mallocPPv,@"STO_CUDA_ENTRY STV_DEFAULT"
_Z25kernel_all_threads_mallocPPv:
.text._Z25kernel_all_threads_mallocPPv:
[----:B------:R-:W0:Y:S01]  /*0000*/  LDC R1, c[0x0][0x37c] ;  /* 0x0000df00ff017b82 */ /* 0x000e220000000800 */
[----:B------:R-:W1:Y:S01]  /*0010*/  LDCU UR4, c[0x0][0x2f8] ;  /* 0x00005f00ff0477ac */ /* 0x000e620008000800 */
[----:B------:R-:W2:Y:S01]  /*0020*/  S2R R25, SR_TID.X ;  /* 0x0000000000197919 */ /* 0x000ea20000002100 */
[----:B0-----:R-:W-:Y:S01]  /*0030*/  VIADD R1, R1, 0xffffffe8 ;  /* 0xffffffe801017836 */ /* 0x001fe20000000000 */
[----:B------:R-:W0:Y:S01]  /*0040*/  LDCU UR5, c[0x0][0x2fc] ;  /* 0x00005f80ff0577ac */ /* 0x000e220008000800 */
[----:B------:R-:W3:Y:S03]  /*0050*/  LDCU.64 UR36, c[0x0][0x358] ;  /* 0x00006b00ff2477ac */ /* 0x000ee60008000a00 */
[----:B-1----:R-:W-:-:S05]  /*0060*/  IADD3 R2, P0, PT, R1, UR4, RZ ;  /* 0x0000000401027c10 */ /* 0x002fca000ff1e0ff */
[----:B0-----:R-:W-:Y:S01]  /*0070*/  IMAD.X R24, RZ, RZ, UR5, P0 ;  /* 0x00000005ff187e24 */ /* 0x001fe200080e06ff */
[----:B------:R-:W-:Y:S02]  /*0080*/  CS2R R16, SR_CLOCKLO ;  /* 0x0000000000107805 */ /* 0x000fe40000015000 */
[----:B------:R-:W-:Y:S01]  /*0090*/  MOV R0, 0x0 ;  /* 0x0000000000007802 */ /* 0x000fe20000000f00 */
[----:B------:R-:W-:Y:S02]  /*00a0*/  IMAD.MOV.U32 R4, RZ, RZ, 0x4 ;  /* 0x00000004ff047424 */ /* 0x000fe400078e00ff */
[----:B------:R-:W-:Y:S01]  /*00b0*/  IMAD.MOV.U32 R5, RZ, RZ, RZ ;  /* 0x000000ffff057224 */ /* 0x000fe200078e00ff */
[----:B--23--:R0:W1:Y:S06]  /*00c0*/  LDC.64 R6, c[0x4][R0] ;  /* 0x0100000000067b82 */ /* 0x00c06c0000000a00 */
[----:B------:R-:W-:-:S07]  /*00d0*/  LEPC R20, `(.L_x_4) ;  /* 0x000000001014794e */ /* 0x000fce0000000000 */
[----:B01----:R-:W-:Y:S05]  /*00e0*/  CALL.ABS.NOINC R6 ;  /* 0x0000000006007343 */ /* 0x003fea0003c00000 */
.L_x_4:
[----:B------:R-:W0:Y:S02]  /*00f0*/  LDC.64 R6, c[0x0][0x380] ;  /* 0x0000e000ff067b82 */ /* 0x000e240000000a00 */
[----:B0-----:R-:W-:-:S05]  /*0100*/  IMAD.WIDE.U32 R6, R25, 0x8, R6 ;  /* 0x0000000819067825 */ /* 0x001fca00078e0006 */
[----:B------:R0:W-:Y:S01]  /*0110*/  STG.E.64 desc[UR36][R6.64], R4 ;  /* 0x0000000406007986 */ /* 0x0001e2000c101b24 */
[----:B------:R-:W-:Y:S02]  /*0120*/  CS2R R22, SR_CLOCKLO ;  /* 0x0000000000167805 */ /* 0x000fe40000015000 */
[----:B------:R-:W-:Y:S02]  /*0130*/  CS2R R18, SR_CLOCKLO ;  /* 0x0000000000127805 */ /* 0x000fe40000015000 */
[----:B------:R-:W-:-:S04]  /*0140*/  MOV R0, 0x8 ;  /* 0x0000000800007802 */ /* 0x000fc80000000f00 */
[----:B0-----:R0:W1:Y:S03]  /*0150*/  LDC.64 R6, c[0x4][R0] ;  /* 0x0100000000067b82 */ /* 0x0010660000000a00 */
[----:B------:R-:W-:-:S07]  /*0160*/  LEPC R20, `(.L_x_5) ;  /* 0x000000001014794e */ /* 0x000fce0000000000 */
[----:B01----:R-:W-:Y:S05]  /*0170*/  CALL.ABS.NOINC R6 ;  /* 0x0000000006007343 */ /* 0x003fea0003c00000 */
.L_x_5:
[----:B------:R-:W-:Y:S02]  /*0180*/  CS2R R4, SR_CLOCKLO ;  /* 0x0000000000047805 */ /* 0x000fe40000015000 */
[----:B------:R-:W-:-:S13]  /*0190*/  ISETP.NE.AND P0, PT, R25, RZ, PT ;  /* 0x000000ff1900720c */ /* 0x000fda0003f05270 */
[----:B------:R-:W-:Y:S05]  /*01a0*/  @P0 EXIT ;  /* 0x000000000000094d */ /* 0x000fea0003800000 */
[----:B------:R-:W0:Y:S01]  /*01b0*/  LDC R10, c[0x0][0x360] ;  /* 0x0000d800ff0a7b82 */ /* 0x000e220000000800 */
[----:B------:R-:W-:Y:S01]  /*01c0*/  IADD3 R12, P0, PT, -R16, R22, RZ ;  /* 0x00000016100c7210 */ /* 0x000fe20007f1e1ff */
[----:B------:R-:W1:Y:S01]  /*01d0*/  LDCU.64 UR4, c[0x4][0x18] ;  /* 0x01000300ff0477ac */ /* 0x000e620008000a00 */
[----:B------:R-:W-:Y:S01]  /*01e0*/  IADD3 R14, P1, PT, -R18, R4, RZ ;  /* 0x00000004120e7210 */ /* 0x000fe20007f3e1ff */
[----:B------:R-:W-:Y:S01]  /*01f0*/  IMAD.MOV.U32 R6, RZ, RZ, R2 ;  /* 0x000000ffff067224 */ /* 0x000fe200078e0002 */
[----:B------:R-:W-:Y:S01]  /*0200*/  MOV R0, 0x10 ;  /* 0x0000001000007802 */ /* 0x000fe20000000f00 */
[----:B------:R-:W-:Y:S02]  /*0210*/  IMAD.X R13, R23, 0x1, ~R17, P0 ;  /* 0x00000001170d7824 */ /* 0x000fe400000e0e11 */
[----:B------:R-:W-:Y:S01]  /*0220*/  IMAD.X R15, R5, 0x1, ~R19, P1 ;  /* 0x00000001050f7824 */ /* 0x000fe200008e0e13 */
[----:B------:R2:W3:Y:S01]  /*0230*/  LDC.64 R8, c[0x4][R0] ;  /* 0x0100000000087b82 */ /* 0x0004e20000000a00 */
[----:B------:R-:W-:Y:S01]  /*0240*/  IMAD.MOV.U32 R7, RZ, RZ, R24 ;  /* 0x000000ffff077224 */ /* 0x000fe200078e0018 */
[----:B------:R2:W-:Y:S04]  /*0250*/  STL.64 [R1+0x8], R12 ;  /* 0x0000080c01007387 */ /* 0x0005e80000100a00 */
[----:B------:R2:W-:Y:S01]  /*0260*/  STL.64 [R1+0x10], R14 ;  /* 0x0000100e01007387 */ /* 0x0005e20000100a00 */
[----:B-1----:R-:W-:-:S02]  /*0270*/  IMAD.U32 R4, RZ, RZ, UR4 ;  /* 0x00000004ff047e24 */ /* 0x002fc4000f8e00ff */
[----:B------:R-:W-:Y:S01]  /*0280*/  IMAD.U32 R5, RZ, RZ, UR5 ;  /* 0x00000005ff057e24 */ /* 0x000fe2000f8e00ff */
[----:B0-----:R2:W-:Y:S06]  /*0290*/  STL [R1], R10 ;  /* 0x0000000a01007387 */ /* 0x0015ec0000100800 */
[----:B------:R-:W-:-:S07]  /*02a0*/  LEPC R20, `(.L_x_6) ;  /* 0x000000001014794e */ /* 0x000fce0000000000 */
[----:B--23--:R-:W-:Y:S05]  /*02b0*/  CALL.ABS.NOINC R8 ;  /* 0x0000000008007343 */ /* 0x00cfea0003c00000 */
.L_x_6:
[----:B------:R-:W-:Y:S05]  /*02c0*/  EXIT ;  /* 0x000000000000794d */ /* 0x000fea0003800000 */
.L_x_7:
        /* <DEDUP_REMOVED lines=11> */
.L_x_9:


//--------------------- .nv.global.init           --------------------------
	.section	.nv.global.init,"aw",@progbits
.nv.global.init:
	.type		$str,@object
	.size		$str,($str$1 - $str)
$str:
        /*0000*/ 	.byte	0x25, 0x75, 0x2c, 0x61, 0x6c, 0x6c, 0x2c, 0x25, 0x6c, 0x6c, 0x75, 0x2c, 0x25, 0x6c, 0x6c, 0x75
        /*0010*/ 	.byte	0x0a, 0x00
	.type		$str$1,@object
	.size		$str$1,(.L_1 - $str$1)
$str$1:
        /*0012*/ 	.byte	0x25, 0x75, 0x2c, 0x6f, 0x6e, 0x65, 0x2c, 0x25, 0x6c, 0x6c, 0x75, 0x2c, 0x25, 0x6c, 0x6c, 0x75
        /*0022*/ 	.byte	0x0a, 0x00
.L_1:


//--------------------- .nv.shared.reserved.0     --------------------------
	.section	.nv.shared.reserved.0,"aw",@nobits
	.weak		__nv_reservedSMEM_offset_0_alias
	.size		__nv_reservedSMEM_offset_0_alias, 0, 64
	.other		__nv_reservedSMEM_offset_0_alias,@"STO_CUDA_RESERVED_SHARED STV_DEFAULT"
__nv_reservedSMEM_offset_0_alias:
	.zero		0
	.zero		64


//--------------------- .nv.constant0._Z24kernel_one_thread_mallocPPv --------------------------
	.section	.nv.constant0._Z24kernel_one_thread_mallocPPv,"a",@progbits
	.sectionflags	@""
	.align	4
.nv.constant0._Z24kernel_one_thread_mallocPPv:
	.zero		904


//--------------------- .nv.constant0._Z25kernel_all_threads_mallocPPv --------------------------
	.section	.nv.constant0._Z25kernel_all_threads_mallocPPv,"a",@progbits
	.sectionflags	@""
	.align	4
.nv.constant0._Z25kernel_all_threads_mallocPPv:
	.zero		904


//--------------------- SYMBOLS --------------------------

	.type		.nv.reservedSmem.offset0,@object
	.size		.nv.reservedSmem.offset0,0x4
	.type		malloc,@function
	.type		free,@function
	.type		vprintf,@function
